//
// Generated by NVIDIA NVVM Compiler
//
// Compiler Build ID: CL-36424714
// Cuda compilation tools, release 13.0, V13.0.88
// Based on NVVM 20.0.0
//

.version 9.0
.target sm_100
.address_size 64

	// .globl	_Z5func2v
.extern .func  (.param .b32 func_retval0) vprintf
(
	.param .b64 vprintf_param_0,
	.param .b64 vprintf_param_1
)
;
.global .align 1 .b8 $str[5] = {71, 80, 85, 10};

.visible .entry _Z5func2v()
{
	.reg .b32 	%r<3>;
	.reg .b64 	%rd<3>;

	mov.u64 	%rd1, $str;
	cvta.global.u64 	%rd2, %rd1;
	{ // callseq 0, 0
	.param .b64 param0;
	st.param.b64 	[param0], %rd2;
	.param .b64 param1;
	st.param.b64 	[param1], 0;
	.param .b32 retval0;
	call.uni (retval0), 
	vprintf, 
	(
	param0, 
	param1
	);
	ld.param.b32 	%r1, [retval0];
	} // callseq 0
	ret;

}


// ===== COMPILED SASS (sm_100) =====

	.target	sm_100

	.elftype	@"ET_EXEC"


//--------------------- .note.nv.tkinfo           --------------------------
	.section	.note.nv.tkinfo,"",@"SHT_NOTE"
	.sectionflags	@"SHF_NOTE_NV_TKINFO"
	.tkinfo
        /*0018*/ 	.word	0x00000002
        /*0030*/ 	.string	""
        /*0030*/ 	.string	"ptxas"
        /*0030*/ 	.string	"Cuda compilation tools, release 13.0, V13.0.88"
        /*0030*/ 	.string	"Build cuda_13.0.r13.0/compiler.36424714_0"
        /*0030*/ 	.string	"-arch sm_100 -m 64 "



//--------------------- .note.nv.cuinfo           --------------------------
	.section	.note.nv.cuinfo,"",@"SHT_NOTE"
	.sectionflags	@"SHF_NOTE_NV_CUINFO"
        /*0018*/ 	.short	0x0002
        /*001a*/ 	.short	0x0064
        /*001c*/ 	.short	0x0082
	.zero		2


//--------------------- .nv.info                  --------------------------
	.section	.nv.info,"",@"SHT_CUDA_INFO"
	.align	4


	//----- nvinfo : EIATTR_REGCOUNT
	.align		4
        /*0000*/ 	.byte	0x04, 0x2f
        /*0002*/ 	.short	(.L_2 - .L_1)
	.align		4
.L_1:
        /*0004*/ 	.word	index@(_Z5func2v)
        /*0008*/ 	.word	0x00000018


	//----- nvinfo : EIATTR_FRAME_SIZE
	.align		4
.L_2:
        /*000c*/ 	.byte	0x04, 0x11
        /*000e*/ 	.short	(.L_4 - .L_3)
	.align		4
.L_3:
        /*0010*/ 	.word	index@(_Z5func2v)
        /*0014*/ 	.word	0x00000000


	//----- nvinfo : EIATTR_MIN_STACK_SIZE
	.align		4
.L_4:
        /*0018*/ 	.byte	0x04, 0x12
        /*001a*/ 	.short	(.L_6 - .L_5)
	.align		4
.L_5:
        /*001c*/ 	.word	index@(_Z5func2v)
        /*0020*/ 	.word	0x00000000
.L_6:


//--------------------- .nv.compat                --------------------------
	.section	.nv.compat,"",@"SHT_CUDA_COMPAT_INFO"
	.align	4
        /*0000*/ 	.byte	0x02, 0x09, 0x00, 0x00, 0x02, 0x02, 0x01, 0x00, 0x02, 0x05, 0x05, 0x00, 0x03, 0x07, 0x01, 0x01
        /*0010*/ 	.byte	0x02, 0x03, 0x00, 0x00, 0x02, 0x06, 0x01, 0x00, 0x04, 0x0b, 0x08, 0x00, 0x09, 0x00, 0x00, 0x00
        /*0020*/ 	.byte	0x00, 0x00, 0x00, 0x00


//--------------------- .nv.info._Z5func2v        --------------------------
	.section	.nv.info._Z5func2v,"",@"SHT_CUDA_INFO"
	.sectionflags	@""
	.align	4


	//----- nvinfo : EIATTR_CUDA_API_VERSION
	.align		4
        /*0000*/ 	.byte	0x04, 0x37
        /*0002*/ 	.short	(.L_8 - .L_7)
.L_7:
        /*0004*/ 	.word	0x00000082


	//----- nvinfo : EIATTR_SPARSE_MMA_MASK
	.align		4
.L_8:
        /*0008*/ 	.byte	0x03, 0x50
        /*000a*/ 	.short	0x0000


	//----- nvinfo : EIATTR_MAXREG_COUNT
	.align		4
        /*000c*/ 	.byte	0x03, 0x1b
        /*000e*/ 	.short	0x00ff


	//----- nvinfo : EIATTR_EXTERNS
	.align		4
        /*0010*/ 	.byte	0x04, 0x0f
        /*0012*/ 	.short	(.L_10 - .L_9)


	//   ....[0]....
	.align		4
.L_9:
        /*0014*/ 	.word	index@(vprintf)


	//----- nvinfo : EIATTR_MERCURY_ISA_VERSION
	.align		4
.L_10:
        /*0018*/ 	.byte	0x03, 0x5f
        /*001a*/ 	.short	0x0101


	//----- nvinfo : EIATTR_VRC_CTA_INIT_COUNT
	.align		4
        /*001c*/ 	.byte	0x02, 0x4a
	.zero		1
	.zero		1


	//----- nvinfo : EIATTR_SYSCALL_OFFSETS
	.align		4
        /*0020*/ 	.byte	0x04, 0x46
        /*0022*/ 	.short	(.L_12 - .L_11)


	//   ....[0]....
.L_11:
        /*0024*/ 	.word	0x00000080


	//----- nvinfo : EIATTR_EXIT_INSTR_OFFSETS
	.align		4
.L_12:
        /*0028*/ 	.byte	0x04, 0x1c
        /*002a*/ 	.short	(.L_14 - .L_13)


	//   ....[0]....
.L_13:
        /*002c*/ 	.word	0x00000090


	//----- nvinfo : EIATTR_SW_WAR
	.align		4
.L_14:
        /*0030*/ 	.byte	0x04, 0x36
        /*0032*/ 	.short	(.L_16 - .L_15)
.L_15:
        /*0034*/ 	.word	0x00000008
.L_16:


//--------------------- .nv.callgraph             --------------------------
	.section	.nv.callgraph,"",@"SHT_CUDA_CALLGRAPH"
	.align	4
	.sectionentsize	8
	.align		4
        /*0000*/ 	.word	0x00000000
	.align		4
        /*0004*/ 	.word	0xffffffff
	.align		4
        /*0008*/ 	.word	index@(_Z5func2v)
	.align		4
        /*000c*/ 	.word	index@(vprintf)
	.align		4
        /*0010*/ 	.word	0x00000000
	.align		4
        /*0014*/ 	.word	0xfffffffe
	.align		4
        /*0018*/ 	.word	0x00000000
	.align		4
        /*001c*/ 	.word	0xfffffffd
	.align		4
        /*0020*/ 	.word	0x00000000
	.align		4
        /*0024*/ 	.word	0xfffffffc


//--------------------- .nv.constant4             --------------------------
	.section	.nv.constant4,"a",@progbits
	.align	8
	.align		8
.nv.constant4:
        /*0000*/ 	.dword	vprintf
	.align		8
        /*0008*/ 	.dword	$str


//--------------------- .text._Z5func2v           --------------------------
	.section	.text._Z5func2v,"ax",@progbits
	.align	128
        .global         _Z5func2v
        .type           _Z5func2v,@function
        .size           _Z5func2v,(.L_x_2 - _Z5func2v)
        .other          _Z5func2v,@"STO_CUDA_ENTRY STV_DEFAULT"
_Z5func2v:
.text._Z5func2v:
[----:B------:R-:W0:Y:S01]  /*0000*/  LDC R1, c[0x0][0x37c] ;  /* 0x0000df00ff017b82 */ /* 0x000e220000000800 */
[----:B------:R-:W-:Y:S01]  /*0010*/  MOV R0, 0x0 ;  /* 0x0000000000007802 */ /* 0x000fe20000000f00 */
[----:B------:R-:W1:Y:S01]  /*0020*/  LDCU.64 UR4, c[0x4][0x8] ;  /* 0x01000100ff0477ac */ /* 0x000e620008000a00 */
[----:B------:R-:W-:-:S05]  /*0030*/  CS2R R6, SRZ ;  /* 0x0000000000067805 */ /* 0x000fca000001ff00 */
[----:B------:R2:W3:Y:S01]  /*0040*/  LDC.64 R2, c[0x4][R0] ;  /* 0x0100000000027b82 */ /* 0x0004e20000000a00 */
[----:B-1----:R-:W-:Y:S02]  /*0050*/  IMAD.U32 R4, RZ, RZ, UR4 ;  /* 0x00000004ff047e24 */ /* 0x002fe4000f8e00ff */
[----:B--2---:R-:W-:-:S07]  /*0060*/  IMAD.U32 R5, RZ, RZ, UR5 ;  /* 0x00000005ff057e24 */ /* 0x004fce000f8e00ff */
[----:B------:R-:W-:-:S07]  /*0070*/  LEPC R20, `(.L_x_0) ;  /* 0x000000001014794e */ /* 0x000fce0000000000 */
[----:B0--3--:R-:W-:Y:S05]  /*0080*/  CALL.ABS.NOINC R2 ;  /* 0x0000000002007343 */ /* 0x009fea0003c00000 */
.L_x_0:
[----:B------:R-:W-:Y:S05]  /*0090*/  EXIT ;  /* 0x000000000000794d */ /* 0x000fea0003800000 */
.L_x_1:
[----:B------:R-:W-:-:S00]  /*00a0*/  BRA `(.L_x_1) ;  /* 0xfffffffc00fc7947 */ /* 0x000fc0000383ffff */
[----:B------:R-:W-:-:S00]  /*00b0*/  NOP ;  /* 0x0000000000007918 */ /* 0x000fc00000000000 */
        /* <DEDUP_REMOVED lines=12> */
.L_x_2:


//--------------------- .nv.global.init           --------------------------
	.section	.nv.global.init,"aw",@progbits
.nv.global.init:
	.type		$str,@object
	.size		$str,(.L_0 - $str)
$str:
        /*0000*/ 	.byte	0x47, 0x50, 0x55, 0x0a, 0x00
.L_0:


//--------------------- .nv.shared.reserved.0     --------------------------
	.section	.nv.shared.reserved.0,"aw",@nobits
	.weak		__nv_reservedSMEM_offset_0_alias
	.size		__nv_reservedSMEM_offset_0_alias, 0, 64
	.other		__nv_reservedSMEM_offset_0_alias,@"STO_CUDA_RESERVED_SHARED STV_DEFAULT"
__nv_reservedSMEM_offset_0_alias:
	.zero		0
	.zero		64


//--------------------- .nv.constant0._Z5func2v   --------------------------
	.section	.nv.constant0._Z5func2v,"a",@progbits
	.sectionflags	@""
	.align	4
.nv.constant0._Z5func2v:
	.zero		896


//--------------------- SYMBOLS --------------------------

	.type		.nv.reservedSmem.offset0,@object
	.size		.nv.reservedSmem.offset0,0x4
	.type		vprintf,@function
